//
// Generated by NVIDIA NVVM Compiler
//
// Compiler Build ID: CL-36424714
// Cuda compilation tools, release 13.0, V13.0.88
// Based on NVVM 20.0.0
//

.version 9.0
.target sm_100
.address_size 64

	// .globl	_Z4showPh

.visible .entry _Z4showPh(
	.param .u64 .ptr .align 1 _Z4showPh_param_0
)
{
	.reg .b16 	%rs<3>;
	.reg .b32 	%r<5>;
	.reg .b64 	%rd<5>;

	ld.param.u64 	%rd1, [_Z4showPh_param_0];
	cvta.to.global.u64 	%rd2, %rd1;
	mov.u32 	%r1, %ctaid.x;
	mov.u32 	%r2, %ctaid.y;
	mov.u32 	%r3, %nctaid.x;
	mad.lo.s32 	%r4, %r2, %r3, %r1;
	cvt.s64.s32 	%rd3, %r4;
	add.s64 	%rd4, %rd2, %rd3;
	mov.b16 	%rs1, 255;
	st.global.u8 	[%rd4], %rs1;
	mov.b16 	%rs2, 0;
	st.global.u8 	[%rd4+1000000], %rs2;
	st.global.u8 	[%rd4+2000000], %rs2;
	ret;

}


// ===== COMPILED SASS (sm_100) =====

	.target	sm_100

	.elftype	@"ET_EXEC"


//--------------------- .note.nv.tkinfo           --------------------------
	.section	.note.nv.tkinfo,"",@"SHT_NOTE"
	.sectionflags	@"SHF_NOTE_NV_TKINFO"
	.tkinfo
        /*0018*/ 	.word	0x00000002
        /*0030*/ 	.string	""
        /*0030*/ 	.string	"ptxas"
        /*0030*/ 	.string	"Cuda compilation tools, release 13.0, V13.0.88"
        /*0030*/ 	.string	"Build cuda_13.0.r13.0/compiler.36424714_0"
        /*0030*/ 	.string	"-arch sm_100 -m 64 "



//--------------------- .note.nv.cuinfo           --------------------------
	.section	.note.nv.cuinfo,"",@"SHT_NOTE"
	.sectionflags	@"SHF_NOTE_NV_CUINFO"
        /*0018*/ 	.short	0x0002
        /*001a*/ 	.short	0x0064
        /*001c*/ 	.short	0x0082
	.zero		2


//--------------------- .nv.info                  --------------------------
	.section	.nv.info,"",@"SHT_CUDA_INFO"
	.align	4


	//----- nvinfo : EIATTR_REGCOUNT
	.align		4
        /*0000*/ 	.byte	0x04, 0x2f
        /*0002*/ 	.short	(.L_1 - .L_0)
	.align		4
.L_0:
        /*0004*/ 	.word	index@(_Z4showPh)
        /*0008*/ 	.word	0x00000006


	//----- nvinfo : EIATTR_FRAME_SIZE
	.align		4
.L_1:
        /*000c*/ 	.byte	0x04, 0x11
        /*000e*/ 	.short	(.L_3 - .L_2)
	.align		4
.L_2:
        /*0010*/ 	.word	index@(_Z4showPh)
        /*0014*/ 	.word	0x00000000


	//----- nvinfo : EIATTR_MIN_STACK_SIZE
	.align		4
.L_3:
        /*0018*/ 	.byte	0x04, 0x12
        /*001a*/ 	.short	(.L_5 - .L_4)
	.align		4
.L_4:
        /*001c*/ 	.word	index@(_Z4showPh)
        /*0020*/ 	.word	0x00000000
.L_5:


//--------------------- .nv.compat                --------------------------
	.section	.nv.compat,"",@"SHT_CUDA_COMPAT_INFO"
	.align	4
        /*0000*/ 	.byte	0x02, 0x09, 0x00, 0x00, 0x02, 0x02, 0x01, 0x00, 0x02, 0x05, 0x05, 0x00, 0x03, 0x07, 0x01, 0x01
        /*0010*/ 	.byte	0x02, 0x03, 0x00, 0x00, 0x02, 0x06, 0x01, 0x00, 0x04, 0x0b, 0x08, 0x00, 0x09, 0x00, 0x00, 0x00
        /*0020*/ 	.byte	0x00, 0x00, 0x00, 0x00


//--------------------- .nv.info._Z4showPh        --------------------------
	.section	.nv.info._Z4showPh,"",@"SHT_CUDA_INFO"
	.sectionflags	@""
	.align	4


	//----- nvinfo : EIATTR_CUDA_API_VERSION
	.align		4
        /*0000*/ 	.byte	0x04, 0x37
        /*0002*/ 	.short	(.L_7 - .L_6)
.L_6:
        /*0004*/ 	.word	0x00000082


	//----- nvinfo : EIATTR_KPARAM_INFO
	.align		4
.L_7:
        /*0008*/ 	.byte	0x04, 0x17
        /*000a*/ 	.short	(.L_9 - .L_8)
.L_8:
        /*000c*/ 	.word	0x00000000
        /*0010*/ 	.short	0x0000
        /*0012*/ 	.short	0x0000
        /*0014*/ 	.byte	0x00, 0xf5, 0x21, 0x00


	//----- nvinfo : EIATTR_SPARSE_MMA_MASK
	.align		4
.L_9:
        /*0018*/ 	.byte	0x03, 0x50
        /*001a*/ 	.short	0x0000


	//----- nvinfo : EIATTR_MAXREG_COUNT
	.align		4
        /*001c*/ 	.byte	0x03, 0x1b
        /*001e*/ 	.short	0x00ff


	//----- nvinfo : EIATTR_MERCURY_ISA_VERSION
	.align		4
        /*0020*/ 	.byte	0x03, 0x5f
        /*0022*/ 	.short	0x0101


	//----- nvinfo : EIATTR_VRC_CTA_INIT_COUNT
	.align		4
        /*0024*/ 	.byte	0x02, 0x4a
	.zero		1
	.zero		1


	//----- nvinfo : EIATTR_EXIT_INSTR_OFFSETS
	.align		4
        /*0028*/ 	.byte	0x04, 0x1c
        /*002a*/ 	.short	(.L_11 - .L_10)


	//   ....[0]....
.L_10:
        /*002c*/ 	.word	0x000000f0


	//----- nvinfo : EIATTR_CBANK_PARAM_SIZE
	.align		4
.L_11:
        /*0030*/ 	.byte	0x03, 0x19
        /*0032*/ 	.short	0x0008


	//----- nvinfo : EIATTR_PARAM_CBANK
	.align		4
        /*0034*/ 	.byte	0x04, 0x0a
        /*0036*/ 	.short	(.L_13 - .L_12)
	.align		4
.L_12:
        /*0038*/ 	.word	index@(.nv.constant0._Z4showPh)
        /*003c*/ 	.short	0x0380
        /*003e*/ 	.short	0x0008


	//----- nvinfo : EIATTR_SW_WAR
	.align		4
.L_13:
        /*0040*/ 	.byte	0x04, 0x36
        /*0042*/ 	.short	(.L_15 - .L_14)
.L_14:
        /*0044*/ 	.word	0x00000008
.L_15:


//--------------------- .nv.callgraph             --------------------------
	.section	.nv.callgraph,"",@"SHT_CUDA_CALLGRAPH"
	.align	4
	.sectionentsize	8
	.align		4
        /*0000*/ 	.word	0x00000000
	.align		4
        /*0004*/ 	.word	0xffffffff
	.align		4
        /*0008*/ 	.word	0x00000000
	.align		4
        /*000c*/ 	.word	0xfffffffe
	.align		4
        /*0010*/ 	.word	0x00000000
	.align		4
        /*0014*/ 	.word	0xfffffffd
	.align		4
        /*0018*/ 	.word	0x00000000
	.align		4
        /*001c*/ 	.word	0xfffffffc


//--------------------- .text._Z4showPh           --------------------------
	.section	.text._Z4showPh,"ax",@progbits
	.align	128
        .global         _Z4showPh
        .type           _Z4showPh,@function
        .size           _Z4showPh,(.L_x_1 - _Z4showPh)
        .other          _Z4showPh,@"STO_CUDA_ENTRY STV_DEFAULT"
_Z4showPh:
.text._Z4showPh:
[----:B------:R-:W-:Y:S08]  /*0000*/  LDC R1, c[0x0][0x37c] ;  /* 0x0000df00ff017b82 */ /* 0x000ff00000000800 */
[----:B------:R-:W-:Y:S01]  /*0010*/  S2UR UR4, SR_CTAID.X ;  /* 0x00000000000479c3 */ /* 0x000fe20000002500 */
[----:B------:R-:W0:Y:S01]  /*0020*/  LDCU UR6, c[0x0][0x370] ;  /* 0x00006e00ff0677ac */ /* 0x000e220008000800 */
[----:B------:R-:W-:Y:S01]  /*0030*/  HFMA2 R0, -RZ, RZ, 0, 1.5199184417724609375e-05 ;  /* 0x000000ffff007431 */ /* 0x000fe200000001ff */
[----:B------:R-:W1:Y:S05]  /*0040*/  LDCU.64 UR8, c[0x0][0x380] ;  /* 0x00007000ff0877ac */ /* 0x000e6a0008000a00 */
[----:B------:R-:W0:Y:S02]  /*0050*/  S2UR UR5, SR_CTAID.Y ;  /* 0x00000000000579c3 */ /* 0x000e240000002600 */
[----:B0-----:R-:W-:Y:S01]  /*0060*/  UIMAD UR4, UR5, UR6, UR4 ;  /* 0x00000006050472a4 */ /* 0x001fe2000f8e0204 */
[----:B------:R-:W0:Y:S03]  /*0070*/  LDCU.64 UR6, c[0x0][0x358] ;  /* 0x00006b00ff0677ac */ /* 0x000e260008000a00 */
[----:B-1----:R-:W-:-:S04]  /*0080*/  UIADD3 UR5, UP0, UPT, UR4, UR8, URZ ;  /* 0x0000000804057290 */ /* 0x002fc8000ff1e0ff */
[----:B------:R-:W-:Y:S02]  /*0090*/  ULEA.HI.X.SX32 UR4, UR4, UR9, 0x1, UP0 ;  /* 0x0000000904047291 */ /* 0x000fe400080f0eff */
[----:B------:R-:W-:-:S04]  /*00a0*/  MOV R2, UR5 ;  /* 0x0000000500027c02 */ /* 0x000fc80008000f00 */
[----:B------:R-:W-:-:S05]  /*00b0*/  MOV R3, UR4 ;  /* 0x0000000400037c02 */ /* 0x000fca0008000f00 */
[----:B0-----:R-:W-:Y:S04]  /*00c0*/  STG.E.U8 desc[UR6][R2.64], R0 ;  /* 0x0000000002007986 */ /* 0x001fe8000c101106 */
[----:B------:R-:W-:Y:S04]  /*00d0*/  STG.E.U8 desc[UR6][R2.64+0xf4240], RZ ;  /* 0x0f4240ff02007986 */ /* 0x000fe8000c101106 */
[----:B------:R-:W-:Y:S01]  /*00e0*/  STG.E.U8 desc[UR6][R2.64+0x1e8480], RZ ;  /* 0x1e8480ff02007986 */ /* 0x000fe2000c101106 */
[----:B------:R-:W-:Y:S05]  /*00f0*/  EXIT ;  /* 0x000000000000794d */ /* 0x000fea0003800000 */
.L_x_0:
[----:B------:R-:W-:-:S00]  /*0100*/  BRA `(.L_x_0) ;  /* 0xfffffffc00fc7947 */ /* 0x000fc0000383ffff */
[----:B------:R-:W-:-:S00]  /*0110*/  NOP ;  /* 0x0000000000007918 */ /* 0x000fc00000000000 */
        /* <DEDUP_REMOVED lines=14> */
.L_x_1:


//--------------------- .nv.shared.reserved.0     --------------------------
	.section	.nv.shared.reserved.0,"aw",@nobits
	.weak		__nv_reservedSMEM_offset_0_alias
	.size		__nv_reservedSMEM_offset_0_alias, 0, 64
	.other		__nv_reservedSMEM_offset_0_alias,@"STO_CUDA_RESERVED_SHARED STV_DEFAULT"
__nv_reservedSMEM_offset_0_alias:
	.zero		0
	.zero		64


//--------------------- .nv.constant0._Z4showPh   --------------------------
	.section	.nv.constant0._Z4showPh,"a",@progbits
	.sectionflags	@""
	.align	4
.nv.constant0._Z4showPh:
	.zero		904


//--------------------- SYMBOLS --------------------------

	.type		.nv.reservedSmem.offset0,@object
	.size		.nv.reservedSmem.offset0,0x4
